//
// Generated by NVIDIA NVVM Compiler
//
// Compiler Build ID: CL-36424714
// Cuda compilation tools, release 13.0, V13.0.88
// Based on NVVM 20.0.0
//

.version 9.0
.target sm_100
.address_size 64

	// .globl	_Z11dot_productPfS_S_i
.extern .shared .align 16 .b8 cache[];

.visible .entry _Z11dot_productPfS_S_i(
	.param .u64 .ptr .align 1 _Z11dot_productPfS_S_i_param_0,
	.param .u64 .ptr .align 1 _Z11dot_productPfS_S_i_param_1,
	.param .u64 .ptr .align 1 _Z11dot_productPfS_S_i_param_2,
	.param .u32 _Z11dot_productPfS_S_i_param_3
)
{
	.reg .pred 	%p<6>;
	.reg .b32 	%r<14>;
	.reg .b32 	%f<8>;
	.reg .b64 	%rd<12>;

	ld.param.u64 	%rd1, [_Z11dot_productPfS_S_i_param_0];
	ld.param.u64 	%rd2, [_Z11dot_productPfS_S_i_param_1];
	ld.param.u64 	%rd3, [_Z11dot_productPfS_S_i_param_2];
	ld.param.u32 	%r8, [_Z11dot_productPfS_S_i_param_3];
	mov.u32 	%r13, %ntid.x;
	mov.u32 	%r2, %ctaid.x;
	mov.u32 	%r3, %tid.x;
	mad.lo.s32 	%r4, %r13, %r2, %r3;
	setp.ge.s32 	%p1, %r4, %r8;
	shl.b32 	%r9, %r3, 2;
	mov.u32 	%r10, cache;
	add.s32 	%r5, %r10, %r9;
	@%p1 bra 	$L__BB0_2;
	cvta.to.global.u64 	%rd4, %rd1;
	cvta.to.global.u64 	%rd5, %rd2;
	mul.wide.s32 	%rd6, %r4, 4;
	add.s64 	%rd7, %rd4, %rd6;
	ld.global.f32 	%f1, [%rd7];
	add.s64 	%rd8, %rd5, %rd6;
	ld.global.f32 	%f2, [%rd8];
	mul.f32 	%f3, %f1, %f2;
	st.shared.f32 	[%r5], %f3;
$L__BB0_2:
	bar.sync 	0;
	setp.lt.u32 	%p2, %r13, 2;
	@%p2 bra 	$L__BB0_6;
$L__BB0_3:
	shr.u32 	%r7, %r13, 1;
	setp.ge.u32 	%p3, %r3, %r7;
	@%p3 bra 	$L__BB0_5;
	shl.b32 	%r11, %r7, 2;
	add.s32 	%r12, %r5, %r11;
	ld.shared.f32 	%f4, [%r12];
	ld.shared.f32 	%f5, [%r5];
	add.f32 	%f6, %f4, %f5;
	st.shared.f32 	[%r5], %f6;
$L__BB0_5:
	bar.sync 	0;
	setp.gt.u32 	%p4, %r13, 3;
	mov.u32 	%r13, %r7;
	@%p4 bra 	$L__BB0_3;
$L__BB0_6:
	setp.ne.s32 	%p5, %r3, 0;
	@%p5 bra 	$L__BB0_8;
	ld.shared.f32 	%f7, [cache];
	cvta.to.global.u64 	%rd9, %rd3;
	mul.wide.u32 	%rd10, %r2, 4;
	add.s64 	%rd11, %rd9, %rd10;
	st.global.f32 	[%rd11], %f7;
$L__BB0_8:
	ret;

}
	// .globl	_Z14finalReductionPfS_i
.visible .entry _Z14finalReductionPfS_i(
	.param .u64 .ptr .align 1 _Z14finalReductionPfS_i_param_0,
	.param .u64 .ptr .align 1 _Z14finalReductionPfS_i_param_1,
	.param .u32 _Z14finalReductionPfS_i_param_2
)
{
	.reg .pred 	%p<6>;
	.reg .b32 	%r<16>;
	.reg .b32 	%f<6>;
	.reg .b64 	%rd<9>;

	ld.param.u64 	%rd1, [_Z14finalReductionPfS_i_param_0];
	ld.param.u64 	%rd2, [_Z14finalReductionPfS_i_param_1];
	ld.param.u32 	%r8, [_Z14finalReductionPfS_i_param_2];
	mov.u32 	%r15, %ntid.x;
	mov.u32 	%r2, %ctaid.x;
	add.s32 	%r9, %r15, %r2;
	mov.u32 	%r3, %tid.x;
	add.s32 	%r4, %r9, %r3;
	setp.ge.s32 	%p1, %r4, %r8;
	shl.b32 	%r10, %r3, 2;
	mov.u32 	%r11, cache;
	add.s32 	%r5, %r11, %r10;
	@%p1 bra 	$L__BB1_2;
	cvta.to.global.u64 	%rd3, %rd1;
	mul.wide.s32 	%rd4, %r4, 4;
	add.s64 	%rd5, %rd3, %rd4;
	ld.global.f32 	%f1, [%rd5];
	st.shared.f32 	[%r5], %f1;
	bra.uni 	$L__BB1_3;
$L__BB1_2:
	mov.b32 	%r12, 0;
	st.shared.u32 	[%r5], %r12;
$L__BB1_3:
	setp.lt.u32 	%p2, %r15, 2;
	@%p2 bra 	$L__BB1_7;
$L__BB1_4:
	shr.u32 	%r7, %r15, 1;
	setp.ge.u32 	%p3, %r3, %r7;
	@%p3 bra 	$L__BB1_6;
	shl.b32 	%r13, %r7, 2;
	add.s32 	%r14, %r5, %r13;
	ld.shared.f32 	%f2, [%r14];
	ld.shared.f32 	%f3, [%r5];
	add.f32 	%f4, %f2, %f3;
	st.shared.f32 	[%r5], %f4;
	bar.sync 	0;
$L__BB1_6:
	setp.gt.u32 	%p4, %r15, 3;
	mov.u32 	%r15, %r7;
	@%p4 bra 	$L__BB1_4;
$L__BB1_7:
	setp.ne.s32 	%p5, %r3, 0;
	@%p5 bra 	$L__BB1_9;
	ld.shared.f32 	%f5, [cache];
	cvta.to.global.u64 	%rd6, %rd2;
	mul.wide.u32 	%rd7, %r2, 4;
	add.s64 	%rd8, %rd6, %rd7;
	st.global.f32 	[%rd8], %f5;
$L__BB1_9:
	ret;

}


// ===== COMPILED SASS (sm_100) =====

	.target	sm_100

	.elftype	@"ET_EXEC"


//--------------------- .note.nv.tkinfo           --------------------------
	.section	.note.nv.tkinfo,"",@"SHT_NOTE"
	.sectionflags	@"SHF_NOTE_NV_TKINFO"
	.tkinfo
        /*0018*/ 	.word	0x00000002
        /*0030*/ 	.string	""
        /*0030*/ 	.string	"ptxas"
        /*0030*/ 	.string	"Cuda compilation tools, release 13.0, V13.0.88"
        /*0030*/ 	.string	"Build cuda_13.0.r13.0/compiler.36424714_0"
        /*0030*/ 	.string	"-arch sm_100 -m 64 "



//--------------------- .note.nv.cuinfo           --------------------------
	.section	.note.nv.cuinfo,"",@"SHT_NOTE"
	.sectionflags	@"SHF_NOTE_NV_CUINFO"
        /*0018*/ 	.short	0x0002
        /*001a*/ 	.short	0x0064
        /*001c*/ 	.short	0x0082
	.zero		2


//--------------------- .nv.info                  --------------------------
	.section	.nv.info,"",@"SHT_CUDA_INFO"
	.align	4


	//----- nvinfo : EIATTR_REGCOUNT
	.align		4
        /*0000*/ 	.byte	0x04, 0x2f
        /*0002*/ 	.short	(.L_1 - .L_0)
	.align		4
.L_0:
        /*0004*/ 	.word	index@(_Z11dot_productPfS_S_i)
        /*0008*/ 	.word	0x0000000c


	//----- nvinfo : EIATTR_FRAME_SIZE
	.align		4
.L_1:
        /*000c*/ 	.byte	0x04, 0x11
        /*000e*/ 	.short	(.L_3 - .L_2)
	.align		4
.L_2:
        /*0010*/ 	.word	index@(_Z11dot_productPfS_S_i)
        /*0014*/ 	.word	0x00000000


	//----- nvinfo : EIATTR_REGCOUNT
	.align		4
.L_3:
        /*0018*/ 	.byte	0x04, 0x2f
        /*001a*/ 	.short	(.L_5 - .L_4)
	.align		4
.L_4:
        /*001c*/ 	.word	index@(_Z14finalReductionPfS_i)
        /*0020*/ 	.word	0x0000000a


	//----- nvinfo : EIATTR_FRAME_SIZE
	.align		4
.L_5:
        /*0024*/ 	.byte	0x04, 0x11
        /*0026*/ 	.short	(.L_7 - .L_6)
	.align		4
.L_6:
        /*0028*/ 	.word	index@(_Z14finalReductionPfS_i)
        /*002c*/ 	.word	0x00000000


	//----- nvinfo : EIATTR_MIN_STACK_SIZE
	.align		4
.L_7:
        /*0030*/ 	.byte	0x04, 0x12
        /*0032*/ 	.short	(.L_9 - .L_8)
	.align		4
.L_8:
        /*0034*/ 	.word	index@(_Z14finalReductionPfS_i)
        /*0038*/ 	.word	0x00000000


	//----- nvinfo : EIATTR_MIN_STACK_SIZE
	.align		4
.L_9:
        /*003c*/ 	.byte	0x04, 0x12
        /*003e*/ 	.short	(.L_11 - .L_10)
	.align		4
.L_10:
        /*0040*/ 	.word	index@(_Z11dot_productPfS_S_i)
        /*0044*/ 	.word	0x00000000
.L_11:


//--------------------- .nv.compat                --------------------------
	.section	.nv.compat,"",@"SHT_CUDA_COMPAT_INFO"
	.align	4
        /*0000*/ 	.byte	0x02, 0x09, 0x00, 0x00, 0x02, 0x02, 0x01, 0x00, 0x02, 0x05, 0x05, 0x00, 0x03, 0x07, 0x01, 0x01
        /*0010*/ 	.byte	0x02, 0x03, 0x00, 0x00, 0x02, 0x06, 0x01, 0x00, 0x04, 0x0b, 0x08, 0x00, 0x09, 0x00, 0x00, 0x00
        /*0020*/ 	.byte	0x00, 0x00, 0x00, 0x00


//--------------------- .nv.info._Z14finalReductionPfS_i --------------------------
	.section	.nv.info._Z14finalReductionPfS_i,"",@"SHT_CUDA_INFO"
	.sectionflags	@""
	.align	4


	//----- nvinfo : EIATTR_CUDA_API_VERSION
	.align		4
        /*0000*/ 	.byte	0x04, 0x37
        /*0002*/ 	.short	(.L_13 - .L_12)
.L_12:
        /*0004*/ 	.word	0x00000082


	//----- nvinfo : EIATTR_KPARAM_INFO
	.align		4
.L_13:
        /*0008*/ 	.byte	0x04, 0x17
        /*000a*/ 	.short	(.L_15 - .L_14)
.L_14:
        /*000c*/ 	.word	0x00000000
        /*0010*/ 	.short	0x0002
        /*0012*/ 	.short	0x0010
        /*0014*/ 	.byte	0x00, 0xf0, 0x11, 0x00


	//----- nvinfo : EIATTR_KPARAM_INFO
	.align		4
.L_15:
        /*0018*/ 	.byte	0x04, 0x17
        /*001a*/ 	.short	(.L_17 - .L_16)
.L_16:
        /*001c*/ 	.word	0x00000000
        /*0020*/ 	.short	0x0001
        /*0022*/ 	.short	0x0008
        /*0024*/ 	.byte	0x00, 0xf5, 0x21, 0x00


	//----- nvinfo : EIATTR_KPARAM_INFO
	.align		4
.L_17:
        /*0028*/ 	.byte	0x04, 0x17
        /*002a*/ 	.short	(.L_19 - .L_18)
.L_18:
        /*002c*/ 	.word	0x00000000
        /*0030*/ 	.short	0x0000
        /*0032*/ 	.short	0x0000
        /*0034*/ 	.byte	0x00, 0xf5, 0x21, 0x00


	//----- nvinfo : EIATTR_SPARSE_MMA_MASK
	.align		4
.L_19:
        /*0038*/ 	.byte	0x03, 0x50
        /*003a*/ 	.short	0x0000


	//----- nvinfo : EIATTR_MAXREG_COUNT
	.align		4
        /*003c*/ 	.byte	0x03, 0x1b
        /*003e*/ 	.short	0x00ff


	//----- nvinfo : EIATTR_NUM_BARRIERS
	.align		4
        /*0040*/ 	.byte	0x02, 0x4c
        /*0042*/ 	.byte	0x01
	.zero		1


	//----- nvinfo : EIATTR_MERCURY_ISA_VERSION
	.align		4
        /*0044*/ 	.byte	0x03, 0x5f
        /*0046*/ 	.short	0x0101


	//----- nvinfo : EIATTR_VRC_CTA_INIT_COUNT
	.align		4
        /*0048*/ 	.byte	0x02, 0x4a
	.zero		1
	.zero		1


	//----- nvinfo : EIATTR_EXIT_INSTR_OFFSETS
	.align		4
        /*004c*/ 	.byte	0x04, 0x1c
        /*004e*/ 	.short	(.L_21 - .L_20)


	//   ....[0]....
.L_20:
        /*0050*/ 	.word	0x00000230


	//   ....[1]....
        /*0054*/ 	.word	0x000002b0


	//----- nvinfo : EIATTR_CRS_STACK_SIZE
	.align		4
.L_21:
        /*0058*/ 	.byte	0x04, 0x1e
        /*005a*/ 	.short	(.L_23 - .L_22)
.L_22:
        /*005c*/ 	.word	0x00000000


	//----- nvinfo : EIATTR_CBANK_PARAM_SIZE
	.align		4
.L_23:
        /*0060*/ 	.byte	0x03, 0x19
        /*0062*/ 	.short	0x0014


	//----- nvinfo : EIATTR_PARAM_CBANK
	.align		4
        /*0064*/ 	.byte	0x04, 0x0a
        /*0066*/ 	.short	(.L_25 - .L_24)
	.align		4
.L_24:
        /*0068*/ 	.word	index@(.nv.constant0._Z14finalReductionPfS_i)
        /*006c*/ 	.short	0x0380
        /*006e*/ 	.short	0x0014


	//----- nvinfo : EIATTR_SW_WAR
	.align		4
.L_25:
        /*0070*/ 	.byte	0x04, 0x36
        /*0072*/ 	.short	(.L_27 - .L_26)
.L_26:
        /*0074*/ 	.word	0x00000008
.L_27:


//--------------------- .nv.info._Z11dot_productPfS_S_i --------------------------
	.section	.nv.info._Z11dot_productPfS_S_i,"",@"SHT_CUDA_INFO"
	.sectionflags	@""
	.align	4


	//----- nvinfo : EIATTR_CUDA_API_VERSION
	.align		4
        /*0000*/ 	.byte	0x04, 0x37
        /*0002*/ 	.short	(.L_29 - .L_28)
.L_28:
        /*0004*/ 	.word	0x00000082


	//----- nvinfo : EIATTR_KPARAM_INFO
	.align		4
.L_29:
        /*0008*/ 	.byte	0x04, 0x17
        /*000a*/ 	.short	(.L_31 - .L_30)
.L_30:
        /*000c*/ 	.word	0x00000000
        /*0010*/ 	.short	0x0003
        /*0012*/ 	.short	0x0018
        /*0014*/ 	.byte	0x00, 0xf0, 0x11, 0x00


	//----- nvinfo : EIATTR_KPARAM_INFO
	.align		4
.L_31:
        /*0018*/ 	.byte	0x04, 0x17
        /*001a*/ 	.short	(.L_33 - .L_32)
.L_32:
        /*001c*/ 	.word	0x00000000
        /*0020*/ 	.short	0x0002
        /*0022*/ 	.short	0x0010
        /*0024*/ 	.byte	0x00, 0xf5, 0x21, 0x00


	//----- nvinfo : EIATTR_KPARAM_INFO
	.align		4
.L_33:
        /*0028*/ 	.byte	0x04, 0x17
        /*002a*/ 	.short	(.L_35 - .L_34)
.L_34:
        /*002c*/ 	.word	0x00000000
        /*0030*/ 	.short	0x0001
        /*0032*/ 	.short	0x0008
        /*0034*/ 	.byte	0x00, 0xf5, 0x21, 0x00


	//----- nvinfo : EIATTR_KPARAM_INFO
	.align		4
.L_35:
        /*0038*/ 	.byte	0x04, 0x17
        /*003a*/ 	.short	(.L_37 - .L_36)
.L_36:
        /*003c*/ 	.word	0x00000000
        /*0040*/ 	.short	0x0000
        /*0042*/ 	.short	0x0000
        /*0044*/ 	.byte	0x00, 0xf5, 0x21, 0x00


	//----- nvinfo : EIATTR_SPARSE_MMA_MASK
	.align		4
.L_37:
        /*0048*/ 	.byte	0x03, 0x50
        /*004a*/ 	.short	0x0000


	//----- nvinfo : EIATTR_MAXREG_COUNT
	.align		4
        /*004c*/ 	.byte	0x03, 0x1b
        /*004e*/ 	.short	0x00ff


	//----- nvinfo : EIATTR_NUM_BARRIERS
	.align		4
        /*0050*/ 	.byte	0x02, 0x4c
        /*0052*/ 	.byte	0x01
	.zero		1


	//----- nvinfo : EIATTR_MERCURY_ISA_VERSION
	.align		4
        /*0054*/ 	.byte	0x03, 0x5f
        /*0056*/ 	.short	0x0101


	//----- nvinfo : EIATTR_VRC_CTA_INIT_COUNT
	.align		4
        /*0058*/ 	.byte	0x02, 0x4a
	.zero		1
	.zero		1


	//----- nvinfo : EIATTR_EXIT_INSTR_OFFSETS
	.align		4
        /*005c*/ 	.byte	0x04, 0x1c
        /*005e*/ 	.short	(.L_39 - .L_38)


	//   ....[0]....
.L_38:
        /*0060*/ 	.word	0x00000240


	//   ....[1]....
        /*0064*/ 	.word	0x000002c0


	//----- nvinfo : EIATTR_CBANK_PARAM_SIZE
	.align		4
.L_39:
        /*0068*/ 	.byte	0x03, 0x19
        /*006a*/ 	.short	0x001c


	//----- nvinfo : EIATTR_PARAM_CBANK
	.align		4
        /*006c*/ 	.byte	0x04, 0x0a
        /*006e*/ 	.short	(.L_41 - .L_40)
	.align		4
.L_40:
        /*0070*/ 	.word	index@(.nv.constant0._Z11dot_productPfS_S_i)
        /*0074*/ 	.short	0x0380
        /*0076*/ 	.short	0x001c


	//----- nvinfo : EIATTR_SW_WAR
	.align		4
.L_41:
        /*0078*/ 	.byte	0x04, 0x36
        /*007a*/ 	.short	(.L_43 - .L_42)
.L_42:
        /*007c*/ 	.word	0x00000008
.L_43:


//--------------------- .nv.callgraph             --------------------------
	.section	.nv.callgraph,"",@"SHT_CUDA_CALLGRAPH"
	.align	4
	.sectionentsize	8
	.align		4
        /*0000*/ 	.word	0x00000000
	.align		4
        /*0004*/ 	.word	0xffffffff
	.align		4
        /*0008*/ 	.word	0x00000000
	.align		4
        /*000c*/ 	.word	0xfffffffe
	.align		4
        /*0010*/ 	.word	0x00000000
	.align		4
        /*0014*/ 	.word	0xfffffffd
	.align		4
        /*0018*/ 	.word	0x00000000
	.align		4
        /*001c*/ 	.word	0xfffffffc


//--------------------- .text._Z14finalReductionPfS_i --------------------------
	.section	.text._Z14finalReductionPfS_i,"ax",@progbits
	.align	128
        .global         _Z14finalReductionPfS_i
        .type           _Z14finalReductionPfS_i,@function
        .size           _Z14finalReductionPfS_i,(.L_x_6 - _Z14finalReductionPfS_i)
        .other          _Z14finalReductionPfS_i,@"STO_CUDA_ENTRY STV_DEFAULT"
_Z14finalReductionPfS_i:
.text._Z14finalReductionPfS_i:
[----:B------:R-:W-:Y:S01]  /*0000*/  LDC R1, c[0x0][0x37c] ;  /* 0x0000df00ff017b82 */ /* 0x000fe20000000800 */
[----:B------:R-:W0:Y:S01]  /*0010*/  S2R R7, SR_CTAID.X ;  /* 0x0000000000077919 */ /* 0x000e220000002500 */
[----:B------:R-:W0:Y:S01]  /*0020*/  LDCU UR8, c[0x0][0x360] ;  /* 0x00006c00ff0877ac */ /* 0x000e220008000800 */
[----:B------:R-:W0:Y:S01]  /*0030*/  S2R R6, SR_TID.X ;  /* 0x0000000000067919 */ /* 0x000e220000002100 */
[----:B------:R-:W1:Y:S01]  /*0040*/  LDCU UR4, c[0x0][0x390] ;  /* 0x00007200ff0477ac */ /* 0x000e620008000800 */
[----:B------:R-:W2:Y:S01]  /*0050*/  LDCU.64 UR6, c[0x0][0x358] ;  /* 0x00006b00ff0677ac */ /* 0x000ea20008000a00 */
[----:B0-----:R-:W-:-:S04]  /*0060*/  IADD3 R5, PT, PT, R6, UR8, R7 ;  /* 0x0000000806057c10 */ /* 0x001fc8000fffe007 */
[----:B-1----:R-:W-:-:S13]  /*0070*/  ISETP.GE.AND P1, PT, R5, UR4, PT ;  /* 0x0000000405007c0c */ /* 0x002fda000bf26270 */
[----:B------:R-:W0:Y:S02]  /*0080*/  @!P1 LDC.64 R2, c[0x0][0x380] ;  /* 0x0000e000ff029b82 */ /* 0x000e240000000a00 */
[----:B0-----:R-:W-:-:S06]  /*0090*/  @!P1 IMAD.WIDE R2, R5, 0x4, R2 ;  /* 0x0000000405029825 */ /* 0x001fcc00078e0202 */
[----:B--2---:R-:W2:Y:S01]  /*00a0*/  @!P1 LDG.E R3, desc[UR6][R2.64] ;  /* 0x0000000602039981 */ /* 0x004ea2000c1e1900 */
[----:B------:R-:W0:Y:S01]  /*00b0*/  S2UR UR5, SR_CgaCtaId ;  /* 0x00000000000579c3 */ /* 0x000e220000008800 */
[----:B------:R-:W-:Y:S01]  /*00c0*/  UMOV UR4, 0x400 ;  /* 0x0000040000047882 */ /* 0x000fe20000000000 */
[----:B------:R-:W-:Y:S01]  /*00d0*/  IMAD.U32 R4, RZ, RZ, UR8 ;  /* 0x00000008ff047e24 */ /* 0x000fe2000f8e00ff */
[----:B------:R-:W-:-:S04]  /*00e0*/  ISETP.NE.AND P0, PT, R6, RZ, PT ;  /* 0x000000ff0600720c */ /* 0x000fc80003f05270 */
[----:B------:R-:W-:Y:S01]  /*00f0*/  ISETP.GE.U32.AND P2, PT, R4, 0x2, PT ;  /* 0x000000020400780c */ /* 0x000fe20003f46070 */
[----:B0-----:R-:W-:-:S06]  /*0100*/  ULEA UR4, UR5, UR4, 0x18 ;  /* 0x0000000405047291 */ /* 0x001fcc000f8ec0ff */
[----:B------:R-:W-:-:S05]  /*0110*/  LEA R0, R6, UR4, 0x2 ;  /* 0x0000000406007c11 */ /* 0x000fca000f8e10ff */
[----:B--2---:R0:W-:Y:S04]  /*0120*/  @!P1 STS [R0], R3 ;  /* 0x0000000300009388 */ /* 0x0041e80000000800 */
[----:B------:R0:W-:Y:S01]  /*0130*/  @P1 STS [R0], RZ ;  /* 0x000000ff00001388 */ /* 0x0001e20000000800 */
[----:B------:R-:W-:Y:S05]  /*0140*/  @!P2 BRA `(.L_x_0) ;  /* 0x000000000038a947 */ /* 0x000fea0003800000 */
[----:B------:R-:W-:Y:S01]  /*0150*/  BSSY B0, `(.L_x_0) ;  /* 0x000000d000007945 */ /* 0x000fe20003800000 */
.L_x_1:
[----:B------:R-:W-:-:S04]  /*0160*/  SHF.R.U32.HI R5, RZ, 0x1, R4 ;  /* 0x00000001ff057819 */ /* 0x000fc80000011604 */
[----:B------:R-:W-:-:S13]  /*0170*/  ISETP.GE.U32.AND P1, PT, R6, R5, PT ;  /* 0x000000050600720c */ /* 0x000fda0003f26070 */
[----:B------:R-:W-:Y:S01]  /*0180*/  @!P1 IMAD R2, R5, 0x4, R0 ;  /* 0x0000000405029824 */ /* 0x000fe200078e0200 */
[----:B0-----:R-:W-:Y:S01]  /*0190*/  @!P1 LDS R3, [R0] ;  /* 0x0000000000039984 */ /* 0x001fe20000000800 */
[----:B------:R-:W-:Y:S05]  /*01a0*/  @!P1 WARPSYNC.ALL ;  /* 0x0000000000009948 */ /* 0x000fea0003800000 */
[----:B------:R-:W0:Y:S02]  /*01b0*/  @!P1 LDS R2, [R2] ;  /* 0x0000000002029984 */ /* 0x000e240000000800 */
[----:B0-----:R-:W-:-:S05]  /*01c0*/  @!P1 FADD R3, R2, R3 ;  /* 0x0000000302039221 */ /* 0x001fca0000000000 */
[----:B------:R1:W-:Y:S01]  /*01d0*/  @!P1 STS [R0], R3 ;  /* 0x0000000300009388 */ /* 0x0003e20000000800 */
[----:B------:R-:W-:Y:S01]  /*01e0*/  @!P1 BAR.SYNC.DEFER_BLOCKING 0x0 ;  /* 0x0000000000009b1d */ /* 0x000fe20000010000 */
[----:B------:R-:W-:Y:S01]  /*01f0*/  ISETP.GT.U32.AND P1, PT, R4, 0x3, PT ;  /* 0x000000030400780c */ /* 0x000fe20003f24070 */
[----:B------:R-:W-:-:S12]  /*0200*/  IMAD.MOV.U32 R4, RZ, RZ, R5 ;  /* 0x000000ffff047224 */ /* 0x000fd800078e0005 */
[----:B-1----:R-:W-:Y:S05]  /*0210*/  @P1 BRA `(.L_x_1) ;  /* 0xfffffffc00d01947 */ /* 0x002fea000383ffff */
[----:B------:R-:W-:Y:S05]  /*0220*/  BSYNC B0 ;  /* 0x0000000000007941 */ /* 0x000fea0003800000 */
.L_x_0:
[----:B------:R-:W-:Y:S05]  /*0230*/  @P0 EXIT ;  /* 0x000000000000094d */ /* 0x000fea0003800000 */
[----:B------:R-:W1:Y:S01]  /*0240*/  S2UR UR5, SR_CgaCtaId ;  /* 0x00000000000579c3 */ /* 0x000e620000008800 */
[----:B------:R-:W-:-:S07]  /*0250*/  UMOV UR4, 0x400 ;  /* 0x0000040000047882 */ /* 0x000fce0000000000 */
[----:B0-----:R-:W0:Y:S01]  /*0260*/  LDC.64 R2, c[0x0][0x388] ;  /* 0x0000e200ff027b82 */ /* 0x001e220000000a00 */
[----:B-1----:R-:W-:Y:S01]  /*0270*/  ULEA UR4, UR5, UR4, 0x18 ;  /* 0x0000000405047291 */ /* 0x002fe2000f8ec0ff */
[----:B0-----:R-:W-:-:S08]  /*0280*/  IMAD.WIDE.U32 R2, R7, 0x4, R2 ;  /* 0x0000000407027825 */ /* 0x001fd000078e0002 */
[----:B------:R-:W0:Y:S04]  /*0290*/  LDS R5, [UR4] ;  /* 0x00000004ff057984 */ /* 0x000e280008000800 */
[----:B0-----:R-:W-:Y:S01]  /*02a0*/  STG.E desc[UR6][R2.64], R5 ;  /* 0x0000000502007986 */ /* 0x001fe2000c101906 */
[----:B------:R-:W-:Y:S05]  /*02b0*/  EXIT ;  /* 0x000000000000794d */ /* 0x000fea0003800000 */
.L_x_2:
[----:B------:R-:W-:-:S00]  /*02c0*/  BRA `(.L_x_2) ;  /* 0xfffffffc00fc7947 */ /* 0x000fc0000383ffff */
[----:B------:R-:W-:-:S00]  /*02d0*/  NOP ;  /* 0x0000000000007918 */ /* 0x000fc00000000000 */
        /* <DEDUP_REMOVED lines=10> */
.L_x_6:


//--------------------- .text._Z11dot_productPfS_S_i --------------------------
	.section	.text._Z11dot_productPfS_S_i,"ax",@progbits
	.align	128
        .global         _Z11dot_productPfS_S_i
        .type           _Z11dot_productPfS_S_i,@function
        .size           _Z11dot_productPfS_S_i,(.L_x_7 - _Z11dot_productPfS_S_i)
        .other          _Z11dot_productPfS_S_i,@"STO_CUDA_ENTRY STV_DEFAULT"
_Z11dot_productPfS_S_i:
.text._Z11dot_productPfS_S_i:
[----:B------:R-:W-:Y:S01]  /*0000*/  LDC R1, c[0x0][0x37c] ;  /* 0x0000df00ff017b82 */ /* 0x000fe20000000800 */
[----:B------:R-:W0:Y:S01]  /*0010*/  S2R R9, SR_CTAID.X ;  /* 0x0000000000097919 */ /* 0x000e220000002500 */
[----:B------:R-:W0:Y:S06]  /*0020*/  LDCU UR8, c[0x0][0x360] ;  /* 0x00006c00ff0877ac */ /* 0x000e2c0008000800 */
[----:B------:R-:W1:Y:S01]  /*0030*/  LDC.64 R2, c[0x0][0x380] ;  /* 0x0000e000ff027b82 */ /* 0x000e620000000a00 */
[----:B------:R-:W0:Y:S01]  /*0040*/  S2R R8, SR_TID.X ;  /* 0x0000000000087919 */ /* 0x000e220000002100 */
[----:B------:R-:W2:Y:S01]  /*0050*/  LDCU UR4, c[0x0][0x398] ;  /* 0x00007300ff0477ac */ /* 0x000ea20008000800 */
[----:B------:R-:W3:Y:S05]  /*0060*/  LDCU.64 UR6, c[0x0][0x358] ;  /* 0x00006b00ff0677ac */ /* 0x000eea0008000a00 */
[----:B------:R-:W4:Y:S01]  /*0070*/  LDC.64 R4, c[0x0][0x388] ;  /* 0x0000e200ff047b82 */ /* 0x000f220000000a00 */
[----:B0-----:R-:W-:-:S05]  /*0080*/  IMAD R7, R9, UR8, R8 ;  /* 0x0000000809077c24 */ /* 0x001fca000f8e0208 */
[----:B--2---:R-:W-:-:S13]  /*0090*/  ISETP.GE.AND P1, PT, R7, UR4, PT ;  /* 0x0000000407007c0c */ /* 0x004fda000bf26270 */
[----:B-1----:R-:W-:-:S04]  /*00a0*/  @!P1 IMAD.WIDE R2, R7, 0x4, R2 ;  /* 0x0000000407029825 */ /* 0x002fc800078e0202 */
[----:B----4-:R-:W-:Y:S02]  /*00b0*/  @!P1 IMAD.WIDE R4, R7, 0x4, R4 ;  /* 0x0000000407049825 */ /* 0x010fe400078e0204 */
[----:B---3--:R-:W2:Y:S04]  /*00c0*/  @!P1 LDG.E R2, desc[UR6][R2.64] ;  /* 0x0000000602029981 */ /* 0x008ea8000c1e1900 */
[----:B------:R-:W2:Y:S01]  /*00d0*/  @!P1 LDG.E R5, desc[UR6][R4.64] ;  /* 0x0000000604059981 */ /* 0x000ea2000c1e1900 */
[----:B------:R-:W0:Y:S01]  /*00e0*/  S2UR UR5, SR_CgaCtaId ;  /* 0x00000000000579c3 */ /* 0x000e220000008800 */
[----:B------:R-:W-:Y:S01]  /*00f0*/  IMAD.U32 R6, RZ, RZ, UR8 ;  /* 0x00000008ff067e24 */ /* 0x000fe2000f8e00ff */
[----:B------:R-:W-:Y:S01]  /*0100*/  UMOV UR4, 0x400 ;  /* 0x0000040000047882 */ /* 0x000fe20000000000 */
[----:B------:R-:W-:-:S03]  /*0110*/  ISETP.NE.AND P0, PT, R8, RZ, PT ;  /* 0x000000ff0800720c */ /* 0x000fc60003f05270 */
[----:B------:R-:W-:Y:S01]  /*0120*/  ISETP.GE.U32.AND P2, PT, R6, 0x2, PT ;  /* 0x000000020600780c */ /* 0x000fe20003f46070 */
[----:B0-----:R-:W-:-:S06]  /*0130*/  ULEA UR4, UR5, UR4, 0x18 ;  /* 0x0000000405047291 */ /* 0x001fcc000f8ec0ff */
[----:B------:R-:W-:Y:S01]  /*0140*/  LEA R0, R8, UR4, 0x2 ;  /* 0x0000000408007c11 */ /* 0x000fe2000f8e10ff */
[----:B--2---:R-:W-:-:S05]  /*0150*/  @!P1 FMUL R7, R2, R5 ;  /* 0x0000000502079220 */ /* 0x004fca0000400000 */
[----:B------:R0:W-:Y:S01]  /*0160*/  @!P1 STS [R0], R7 ;  /* 0x0000000700009388 */ /* 0x0001e20000000800 */
[----:B------:R-:W-:Y:S06]  /*0170*/  BAR.SYNC.DEFER_BLOCKING 0x0 ;  /* 0x0000000000007b1d */ /* 0x000fec0000010000 */
[----:B------:R-:W-:Y:S05]  /*0180*/  @!P2 BRA `(.L_x_3) ;  /* 0x00000000002ca947 */ /* 0x000fea0003800000 */
.L_x_4:
[----:B------:R-:W-:-:S04]  /*0190*/  SHF.R.U32.HI R5, RZ, 0x1, R6 ;  /* 0x00000001ff057819 */ /* 0x000fc80000011606 */
[----:B------:R-:W-:-:S13]  /*01a0*/  ISETP.GE.U32.AND P1, PT, R8, R5, PT ;  /* 0x000000050800720c */ /* 0x000fda0003f26070 */
[----:B------:R-:W-:Y:S01]  /*01b0*/  @!P1 LEA R2, R5, R0, 0x2 ;  /* 0x0000000005029211 */ /* 0x000fe200078e10ff */
[----:B------:R-:W-:Y:S05]  /*01c0*/  @!P1 LDS R3, [R0] ;  /* 0x0000000000039984 */ /* 0x000fea0000000800 */
[----:B------:R-:W1:Y:S02]  /*01d0*/  @!P1 LDS R2, [R2] ;  /* 0x0000000002029984 */ /* 0x000e640000000800 */
[----:B-1----:R-:W-:-:S05]  /*01e0*/  @!P1 FADD R3, R2, R3 ;  /* 0x0000000302039221 */ /* 0x002fca0000000000 */
[----:B------:R1:W-:Y:S01]  /*01f0*/  @!P1 STS [R0], R3 ;  /* 0x0000000300009388 */ /* 0x0003e20000000800 */
[----:B------:R-:W-:Y:S01]  /*0200*/  BAR.SYNC.DEFER_BLOCKING 0x0 ;  /* 0x0000000000007b1d */ /* 0x000fe20000010000 */
[----:B------:R-:W-:Y:S01]  /*0210*/  ISETP.GT.U32.AND P1, PT, R6, 0x3, PT ;  /* 0x000000030600780c */ /* 0x000fe20003f24070 */
[----:B------:R-:W-:-:S12]  /*0220*/  IMAD.MOV.U32 R6, RZ, RZ, R5 ;  /* 0x000000ffff067224 */ /* 0x000fd800078e0005 */
[----:B-1----:R-:W-:Y:S05]  /*0230*/  @P1 BRA `(.L_x_4) ;  /* 0xfffffffc00d41947 */ /* 0x002fea000383ffff */
.L_x_3:
[----:B------:R-:W-:Y:S05]  /*0240*/  @P0 EXIT ;  /* 0x000000000000094d */ /* 0x000fea0003800000 */
[----:B------:R-:W1:Y:S01]  /*0250*/  S2UR UR5, SR_CgaCtaId ;  /* 0x00000000000579c3 */ /* 0x000e620000008800 */
[----:B------:R-:W-:-:S07]  /*0260*/  UMOV UR4, 0x400 ;  /* 0x0000040000047882 */ /* 0x000fce0000000000 */
[----:B------:R-:W2:Y:S01]  /*0270*/  LDC.64 R2, c[0x0][0x390] ;  /* 0x0000e400ff027b82 */ /* 0x000ea20000000a00 */
[----:B-1----:R-:W-:Y:S01]  /*0280*/  ULEA UR4, UR5, UR4, 0x18 ;  /* 0x0000000405047291 */ /* 0x002fe2000f8ec0ff */
[----:B--2---:R-:W-:-:S08]  /*0290*/  IMAD.WIDE.U32 R2, R9, 0x4, R2 ;  /* 0x0000000409027825 */ /* 0x004fd000078e0002 */
[----:B------:R-:W1:Y:S04]  /*02a0*/  LDS R5, [UR4] ;  /* 0x00000004ff057984 */ /* 0x000e680008000800 */
[----:B-1----:R-:W-:Y:S01]  /*02b0*/  STG.E desc[UR6][R2.64], R5 ;  /* 0x0000000502007986 */ /* 0x002fe2000c101906 */
[----:B------:R-:W-:Y:S05]  /*02c0*/  EXIT ;  /* 0x000000000000794d */ /* 0x000fea0003800000 */
.L_x_5:
        /* <DEDUP_REMOVED lines=11> */
.L_x_7:


//--------------------- .nv.shared._Z14finalReductionPfS_i --------------------------
	.section	.nv.shared._Z14finalReductionPfS_i,"aw",@nobits
	.sectionflags	@""
	.align	16
	.zero		1024


//--------------------- .nv.shared.reserved.0     --------------------------
	.section	.nv.shared.reserved.0,"aw",@nobits
	.weak		__nv_reservedSMEM_offset_0_alias
	.size		__nv_reservedSMEM_offset_0_alias, 0, 64
	.other		__nv_reservedSMEM_offset_0_alias,@"STO_CUDA_RESERVED_SHARED STV_DEFAULT"
__nv_reservedSMEM_offset_0_alias:
	.zero		0
	.zero		64


//--------------------- .nv.shared._Z11dot_productPfS_S_i --------------------------
	.section	.nv.shared._Z11dot_productPfS_S_i,"aw",@nobits
	.sectionflags	@""
	.align	16
	.zero		1024


//--------------------- .nv.constant0._Z14finalReductionPfS_i --------------------------
	.section	.nv.constant0._Z14finalReductionPfS_i,"a",@progbits
	.sectionflags	@""
	.align	4
.nv.constant0._Z14finalReductionPfS_i:
	.zero		916


//--------------------- .nv.constant0._Z11dot_productPfS_S_i --------------------------
	.section	.nv.constant0._Z11dot_productPfS_S_i,"a",@progbits
	.sectionflags	@""
	.align	4
.nv.constant0._Z11dot_productPfS_S_i:
	.zero		924


//--------------------- SYMBOLS --------------------------

	.type		.nv.reservedSmem.offset0,@object
	.size		.nv.reservedSmem.offset0,0x4
	.type		.nv.reservedSmem.cap,@object
	.size		.nv.reservedSmem.cap,0x4
